//
// Generated by NVIDIA NVVM Compiler
//
// Compiler Build ID: CL-36424714
// Cuda compilation tools, release 13.0, V13.0.88
// Based on NVVM 20.0.0
//

.version 9.0
.target sm_100
.address_size 64

	// .globl	_Z10init_stuffP17curandStateXORWOWm
.global .align 4 .b8 precalc_xorwow_matrix[102400];
.global .align 4 .b8 precalc_xorwow_offset_matrix[102400];
.global .align 4 .b8 mrg32k3aM1[2304];
.global .align 4 .b8 mrg32k3aM2[2304];
.global .align 4 .b8 mrg32k3aM1SubSeq[2016];
.global .align 4 .b8 mrg32k3aM2SubSeq[2016];
.global .align 4 .b8 mrg32k3aM1Seq[2304];
.global .align 4 .b8 mrg32k3aM2Seq[2304];
.const .align 8 .b8 __cr_lgamma_table[72];

.visible .entry _Z10init_stuffP17curandStateXORWOWm(
	.param .u64 .ptr .align 1 _Z10init_stuffP17curandStateXORWOWm_param_0,
	.param .u64 _Z10init_stuffP17curandStateXORWOWm_param_1
)
{
	.reg .pred 	%p<24>;
	.reg .b32 	%r<413>;
	.reg .b64 	%rd<19>;

	ld.param.u64 	%rd8, [_Z10init_stuffP17curandStateXORWOWm_param_0];
	ld.param.u64 	%rd9, [_Z10init_stuffP17curandStateXORWOWm_param_1];
	cvta.to.global.u64 	%rd10, %rd8;
	mov.u32 	%r182, %ctaid.x;
	mov.u32 	%r183, %ntid.x;
	mov.u32 	%r184, %tid.x;
	mad.lo.s32 	%r185, %r182, %r183, %r184;
	cvt.s64.s32 	%rd18, %r185;
	mul.wide.s32 	%rd11, %r185, 48;
	add.s64 	%rd2, %rd10, %rd11;
	cvt.u32.u64 	%r186, %rd9;
	xor.b32  	%r187, %r186, -1429050551;
	mul.lo.s32 	%r188, %r187, 1099087573;
	{ .reg .b32 tmp; mov.b64 {tmp, %r189}, %rd9; }
	xor.b32  	%r190, %r189, -136515619;
	mul.lo.s32 	%r191, %r190, -1703105765;
	add.s32 	%r192, %r188, %r191;
	add.s32 	%r193, %r192, 6615241;
	add.s32 	%r194, %r188, 123456789;
	st.global.v2.u32 	[%rd2], {%r193, %r194};
	xor.b32  	%r195, %r188, 362436069;
	add.s32 	%r196, %r191, 521288629;
	st.global.v2.u32 	[%rd2+8], {%r195, %r196};
	xor.b32  	%r197, %r191, 88675123;
	add.s32 	%r198, %r188, 5783321;
	st.global.v2.u32 	[%rd2+16], {%r197, %r198};
	setp.eq.s32 	%p1, %r185, 0;
	@%p1 bra 	$L__BB0_42;
	mov.b32 	%r319, 0;
$L__BB0_2:
	and.b64  	%rd4, %rd18, 3;
	setp.eq.s64 	%p2, %rd4, 0;
	@%p2 bra 	$L__BB0_41;
	mul.wide.u32 	%rd12, %r319, 3200;
	mov.u64 	%rd13, precalc_xorwow_matrix;
	add.s64 	%rd5, %rd13, %rd12;
	cvt.u32.u64 	%r2, %rd4;
	mov.b32 	%r320, 0;
$L__BB0_4:
	mov.b32 	%r333, 0;
	mov.u32 	%r334, %r333;
	mov.u32 	%r335, %r333;
	mov.u32 	%r336, %r333;
	mov.u32 	%r337, %r333;
	mov.u32 	%r326, %r333;
$L__BB0_5:
	mul.wide.u32 	%rd14, %r326, 4;
	add.s64 	%rd15, %rd2, %rd14;
	ld.global.u32 	%r10, [%rd15+4];
	shl.b32 	%r11, %r326, 5;
	mov.b32 	%r332, 0;
$L__BB0_6:
	.pragma "nounroll";
	shr.u32 	%r203, %r10, %r332;
	and.b32  	%r204, %r203, 1;
	setp.eq.b32 	%p3, %r204, 1;
	not.pred 	%p4, %p3;
	add.s32 	%r205, %r11, %r332;
	mul.lo.s32 	%r206, %r205, 5;
	mul.wide.u32 	%rd16, %r206, 4;
	add.s64 	%rd6, %rd5, %rd16;
	@%p4 bra 	$L__BB0_8;
	ld.global.u32 	%r207, [%rd6];
	xor.b32  	%r337, %r337, %r207;
	ld.global.u32 	%r208, [%rd6+4];
	xor.b32  	%r336, %r336, %r208;
	ld.global.u32 	%r209, [%rd6+8];
	xor.b32  	%r335, %r335, %r209;
	ld.global.u32 	%r210, [%rd6+12];
	xor.b32  	%r334, %r334, %r210;
	ld.global.u32 	%r211, [%rd6+16];
	xor.b32  	%r333, %r333, %r211;
$L__BB0_8:
	and.b32  	%r213, %r203, 2;
	setp.eq.s32 	%p5, %r213, 0;
	@%p5 bra 	$L__BB0_10;
	ld.global.u32 	%r214, [%rd6+20];
	xor.b32  	%r337, %r337, %r214;
	ld.global.u32 	%r215, [%rd6+24];
	xor.b32  	%r336, %r336, %r215;
	ld.global.u32 	%r216, [%rd6+28];
	xor.b32  	%r335, %r335, %r216;
	ld.global.u32 	%r217, [%rd6+32];
	xor.b32  	%r334, %r334, %r217;
	ld.global.u32 	%r218, [%rd6+36];
	xor.b32  	%r333, %r333, %r218;
$L__BB0_10:
	and.b32  	%r220, %r203, 4;
	setp.eq.s32 	%p6, %r220, 0;
	@%p6 bra 	$L__BB0_12;
	ld.global.u32 	%r221, [%rd6+40];
	xor.b32  	%r337, %r337, %r221;
	ld.global.u32 	%r222, [%rd6+44];
	xor.b32  	%r336, %r336, %r222;
	ld.global.u32 	%r223, [%rd6+48];
	xor.b32  	%r335, %r335, %r223;
	ld.global.u32 	%r224, [%rd6+52];
	xor.b32  	%r334, %r334, %r224;
	ld.global.u32 	%r225, [%rd6+56];
	xor.b32  	%r333, %r333, %r225;
$L__BB0_12:
	and.b32  	%r227, %r203, 8;
	setp.eq.s32 	%p7, %r227, 0;
	@%p7 bra 	$L__BB0_14;
	ld.global.u32 	%r228, [%rd6+60];
	xor.b32  	%r337, %r337, %r228;
	ld.global.u32 	%r229, [%rd6+64];
	xor.b32  	%r336, %r336, %r229;
	ld.global.u32 	%r230, [%rd6+68];
	xor.b32  	%r335, %r335, %r230;
	ld.global.u32 	%r231, [%rd6+72];
	xor.b32  	%r334, %r334, %r231;
	ld.global.u32 	%r232, [%rd6+76];
	xor.b32  	%r333, %r333, %r232;
$L__BB0_14:
	and.b32  	%r234, %r203, 16;
	setp.eq.s32 	%p8, %r234, 0;
	@%p8 bra 	$L__BB0_16;
	ld.global.u32 	%r235, [%rd6+80];
	xor.b32  	%r337, %r337, %r235;
	ld.global.u32 	%r236, [%rd6+84];
	xor.b32  	%r336, %r336, %r236;
	ld.global.u32 	%r237, [%rd6+88];
	xor.b32  	%r335, %r335, %r237;
	ld.global.u32 	%r238, [%rd6+92];
	xor.b32  	%r334, %r334, %r238;
	ld.global.u32 	%r239, [%rd6+96];
	xor.b32  	%r333, %r333, %r239;
$L__BB0_16:
	and.b32  	%r241, %r203, 32;
	setp.eq.s32 	%p9, %r241, 0;
	@%p9 bra 	$L__BB0_18;
	ld.global.u32 	%r242, [%rd6+100];
	xor.b32  	%r337, %r337, %r242;
	ld.global.u32 	%r243, [%rd6+104];
	xor.b32  	%r336, %r336, %r243;
	ld.global.u32 	%r244, [%rd6+108];
	xor.b32  	%r335, %r335, %r244;
	ld.global.u32 	%r245, [%rd6+112];
	xor.b32  	%r334, %r334, %r245;
	ld.global.u32 	%r246, [%rd6+116];
	xor.b32  	%r333, %r333, %r246;
$L__BB0_18:
	and.b32  	%r248, %r203, 64;
	setp.eq.s32 	%p10, %r248, 0;
	@%p10 bra 	$L__BB0_20;
	ld.global.u32 	%r249, [%rd6+120];
	xor.b32  	%r337, %r337, %r249;
	ld.global.u32 	%r250, [%rd6+124];
	xor.b32  	%r336, %r336, %r250;
	ld.global.u32 	%r251, [%rd6+128];
	xor.b32  	%r335, %r335, %r251;
	ld.global.u32 	%r252, [%rd6+132];
	xor.b32  	%r334, %r334, %r252;
	ld.global.u32 	%r253, [%rd6+136];
	xor.b32  	%r333, %r333, %r253;
$L__BB0_20:
	and.b32  	%r255, %r203, 128;
	setp.eq.s32 	%p11, %r255, 0;
	@%p11 bra 	$L__BB0_22;
	ld.global.u32 	%r256, [%rd6+140];
	xor.b32  	%r337, %r337, %r256;
	ld.global.u32 	%r257, [%rd6+144];
	xor.b32  	%r336, %r336, %r257;
	ld.global.u32 	%r258, [%rd6+148];
	xor.b32  	%r335, %r335, %r258;
	ld.global.u32 	%r259, [%rd6+152];
	xor.b32  	%r334, %r334, %r259;
	ld.global.u32 	%r260, [%rd6+156];
	xor.b32  	%r333, %r333, %r260;
$L__BB0_22:
	and.b32  	%r262, %r203, 256;
	setp.eq.s32 	%p12, %r262, 0;
	@%p12 bra 	$L__BB0_24;
	ld.global.u32 	%r263, [%rd6+160];
	xor.b32  	%r337, %r337, %r263;
	ld.global.u32 	%r264, [%rd6+164];
	xor.b32  	%r336, %r336, %r264;
	ld.global.u32 	%r265, [%rd6+168];
	xor.b32  	%r335, %r335, %r265;
	ld.global.u32 	%r266, [%rd6+172];
	xor.b32  	%r334, %r334, %r266;
	ld.global.u32 	%r267, [%rd6+176];
	xor.b32  	%r333, %r333, %r267;
$L__BB0_24:
	and.b32  	%r269, %r203, 512;
	setp.eq.s32 	%p13, %r269, 0;
	@%p13 bra 	$L__BB0_26;
	ld.global.u32 	%r270, [%rd6+180];
	xor.b32  	%r337, %r337, %r270;
	ld.global.u32 	%r271, [%rd6+184];
	xor.b32  	%r336, %r336, %r271;
	ld.global.u32 	%r272, [%rd6+188];
	xor.b32  	%r335, %r335, %r272;
	ld.global.u32 	%r273, [%rd6+192];
	xor.b32  	%r334, %r334, %r273;
	ld.global.u32 	%r274, [%rd6+196];
	xor.b32  	%r333, %r333, %r274;
$L__BB0_26:
	and.b32  	%r276, %r203, 1024;
	setp.eq.s32 	%p14, %r276, 0;
	@%p14 bra 	$L__BB0_28;
	ld.global.u32 	%r277, [%rd6+200];
	xor.b32  	%r337, %r337, %r277;
	ld.global.u32 	%r278, [%rd6+204];
	xor.b32  	%r336, %r336, %r278;
	ld.global.u32 	%r279, [%rd6+208];
	xor.b32  	%r335, %r335, %r279;
	ld.global.u32 	%r280, [%rd6+212];
	xor.b32  	%r334, %r334, %r280;
	ld.global.u32 	%r281, [%rd6+216];
	xor.b32  	%r333, %r333, %r281;
$L__BB0_28:
	and.b32  	%r283, %r203, 2048;
	setp.eq.s32 	%p15, %r283, 0;
	@%p15 bra 	$L__BB0_30;
	ld.global.u32 	%r284, [%rd6+220];
	xor.b32  	%r337, %r337, %r284;
	ld.global.u32 	%r285, [%rd6+224];
	xor.b32  	%r336, %r336, %r285;
	ld.global.u32 	%r286, [%rd6+228];
	xor.b32  	%r335, %r335, %r286;
	ld.global.u32 	%r287, [%rd6+232];
	xor.b32  	%r334, %r334, %r287;
	ld.global.u32 	%r288, [%rd6+236];
	xor.b32  	%r333, %r333, %r288;
$L__BB0_30:
	and.b32  	%r290, %r203, 4096;
	setp.eq.s32 	%p16, %r290, 0;
	@%p16 bra 	$L__BB0_32;
	ld.global.u32 	%r291, [%rd6+240];
	xor.b32  	%r337, %r337, %r291;
	ld.global.u32 	%r292, [%rd6+244];
	xor.b32  	%r336, %r336, %r292;
	ld.global.u32 	%r293, [%rd6+248];
	xor.b32  	%r335, %r335, %r293;
	ld.global.u32 	%r294, [%rd6+252];
	xor.b32  	%r334, %r334, %r294;
	ld.global.u32 	%r295, [%rd6+256];
	xor.b32  	%r333, %r333, %r295;
$L__BB0_32:
	and.b32  	%r297, %r203, 8192;
	setp.eq.s32 	%p17, %r297, 0;
	@%p17 bra 	$L__BB0_34;
	ld.global.u32 	%r298, [%rd6+260];
	xor.b32  	%r337, %r337, %r298;
	ld.global.u32 	%r299, [%rd6+264];
	xor.b32  	%r336, %r336, %r299;
	ld.global.u32 	%r300, [%rd6+268];
	xor.b32  	%r335, %r335, %r300;
	ld.global.u32 	%r301, [%rd6+272];
	xor.b32  	%r334, %r334, %r301;
	ld.global.u32 	%r302, [%rd6+276];
	xor.b32  	%r333, %r333, %r302;
$L__BB0_34:
	and.b32  	%r304, %r203, 16384;
	setp.eq.s32 	%p18, %r304, 0;
	@%p18 bra 	$L__BB0_36;
	ld.global.u32 	%r305, [%rd6+280];
	xor.b32  	%r337, %r337, %r305;
	ld.global.u32 	%r306, [%rd6+284];
	xor.b32  	%r336, %r336, %r306;
	ld.global.u32 	%r307, [%rd6+288];
	xor.b32  	%r335, %r335, %r307;
	ld.global.u32 	%r308, [%rd6+292];
	xor.b32  	%r334, %r334, %r308;
	ld.global.u32 	%r309, [%rd6+296];
	xor.b32  	%r333, %r333, %r309;
$L__BB0_36:
	and.b32  	%r311, %r203, 32768;
	setp.eq.s32 	%p19, %r311, 0;
	@%p19 bra 	$L__BB0_38;
	ld.global.u32 	%r312, [%rd6+300];
	xor.b32  	%r337, %r337, %r312;
	ld.global.u32 	%r313, [%rd6+304];
	xor.b32  	%r336, %r336, %r313;
	ld.global.u32 	%r314, [%rd6+308];
	xor.b32  	%r335, %r335, %r314;
	ld.global.u32 	%r315, [%rd6+312];
	xor.b32  	%r334, %r334, %r315;
	ld.global.u32 	%r316, [%rd6+316];
	xor.b32  	%r333, %r333, %r316;
$L__BB0_38:
	add.s32 	%r332, %r332, 16;
	setp.ne.s32 	%p20, %r332, 32;
	@%p20 bra 	$L__BB0_6;
	mad.lo.s32 	%r317, %r326, -31, %r11;
	add.s32 	%r326, %r317, 1;
	setp.ne.s32 	%p21, %r326, 5;
	@%p21 bra 	$L__BB0_5;
	st.global.u32 	[%rd2+4], %r337;
	st.global.u32 	[%rd2+8], %r336;
	st.global.u32 	[%rd2+12], %r335;
	st.global.u32 	[%rd2+16], %r334;
	st.global.u32 	[%rd2+20], %r333;
	add.s32 	%r320, %r320, 1;
	setp.lt.u32 	%p22, %r320, %r2;
	@%p22 bra 	$L__BB0_4;
$L__BB0_41:
	shr.u64 	%rd7, %rd18, 2;
	add.s32 	%r319, %r319, 1;
	setp.gt.u64 	%p23, %rd18, 3;
	mov.u64 	%rd18, %rd7;
	@%p23 bra 	$L__BB0_2;
$L__BB0_42:
	mov.b32 	%r318, 0;
	st.global.v2.u32 	[%rd2+24], {%r318, %r318};
	st.global.u32 	[%rd2+32], %r318;
	mov.b64 	%rd17, 0;
	st.global.u64 	[%rd2+40], %rd17;
	ret;

}
	// .globl	_Z8generatePhPcP17curandStateXORWOWii
.visible .entry _Z8generatePhPcP17curandStateXORWOWii(
	.param .u64 .ptr .align 1 _Z8generatePhPcP17curandStateXORWOWii_param_0,
	.param .u64 .ptr .align 1 _Z8generatePhPcP17curandStateXORWOWii_param_1,
	.param .u64 .ptr .align 1 _Z8generatePhPcP17curandStateXORWOWii_param_2,
	.param .u32 _Z8generatePhPcP17curandStateXORWOWii_param_3,
	.param .u32 _Z8generatePhPcP17curandStateXORWOWii_param_4
)
{
	.reg .pred 	%p<4>;
	.reg .b16 	%rs<2>;
	.reg .b32 	%r<22>;
	.reg .b32 	%f<5>;
	.reg .b64 	%rd<13>;

	ld.param.u64 	%rd1, [_Z8generatePhPcP17curandStateXORWOWii_param_0];
	ld.param.u64 	%rd2, [_Z8generatePhPcP17curandStateXORWOWii_param_1];
	ld.param.u64 	%rd3, [_Z8generatePhPcP17curandStateXORWOWii_param_2];
	ld.param.u32 	%r2, [_Z8generatePhPcP17curandStateXORWOWii_param_3];
	ld.param.u32 	%r3, [_Z8generatePhPcP17curandStateXORWOWii_param_4];
	mov.u32 	%r4, %ctaid.x;
	mov.u32 	%r5, %ntid.x;
	mov.u32 	%r6, %tid.x;
	mad.lo.s32 	%r1, %r4, %r5, %r6;
	setp.eq.s32 	%p1, %r3, 0;
	setp.ge.s32 	%p2, %r1, %r3;
	or.pred  	%p3, %p1, %p2;
	@%p3 bra 	$L__BB1_2;
	cvta.to.global.u64 	%rd4, %rd3;
	cvta.to.global.u64 	%rd5, %rd2;
	cvta.to.global.u64 	%rd6, %rd1;
	cvt.s64.s32 	%rd7, %r1;
	mul.wide.s32 	%rd8, %r1, 48;
	add.s64 	%rd9, %rd4, %rd8;
	ld.global.v2.u32 	{%r7, %r8}, [%rd9];
	ld.global.u32 	%r9, [%rd9+20];
	shr.u32 	%r10, %r8, 2;
	xor.b32  	%r11, %r10, %r8;
	shl.b32 	%r12, %r9, 4;
	shl.b32 	%r13, %r11, 1;
	xor.b32  	%r14, %r12, %r13;
	xor.b32  	%r15, %r14, %r9;
	xor.b32  	%r16, %r15, %r11;
	add.s32 	%r17, %r7, %r16;
	add.s32 	%r18, %r17, 362437;
	cvt.rn.f32.u32 	%f1, %r18;
	fma.rn.f32 	%f2, %f1, 0f2F800000, 0f2F000000;
	mul.f32 	%f3, %f2, 0f47C35000;
	cvt.rpi.f32.f32 	%f4, %f3;
	cvt.rzi.s32.f32 	%r19, %f4;
	add.s32 	%r20, %r2, -1;
	rem.s32 	%r21, %r19, %r20;
	cvt.s64.s32 	%rd10, %r21;
	add.s64 	%rd11, %rd5, %rd10;
	ld.global.u8 	%rs1, [%rd11];
	add.s64 	%rd12, %rd6, %rd7;
	st.global.u8 	[%rd12], %rs1;
$L__BB1_2:
	ret;

}


// ===== COMPILED SASS (sm_100) =====

	.target	sm_100

	.elftype	@"ET_EXEC"


//--------------------- .note.nv.tkinfo           --------------------------
	.section	.note.nv.tkinfo,"",@"SHT_NOTE"
	.sectionflags	@"SHF_NOTE_NV_TKINFO"
	.tkinfo
        /*0018*/ 	.word	0x00000002
        /*0030*/ 	.string	""
        /*0030*/ 	.string	"ptxas"
        /*0030*/ 	.string	"Cuda compilation tools, release 13.0, V13.0.88"
        /*0030*/ 	.string	"Build cuda_13.0.r13.0/compiler.36424714_0"
        /*0030*/ 	.string	"-arch sm_100 -m 64 "



//--------------------- .note.nv.cuinfo           --------------------------
	.section	.note.nv.cuinfo,"",@"SHT_NOTE"
	.sectionflags	@"SHF_NOTE_NV_CUINFO"
        /*0018*/ 	.short	0x0002
        /*001a*/ 	.short	0x0064
        /*001c*/ 	.short	0x0082
	.zero		2


//--------------------- .nv.info                  --------------------------
	.section	.nv.info,"",@"SHT_CUDA_INFO"
	.align	4


	//----- nvinfo : EIATTR_REGCOUNT
	.align		4
        /*0000*/ 	.byte	0x04, 0x2f
        /*0002*/ 	.short	(.L_10 - .L_9)
	.align		4
.L_9:
        /*0004*/ 	.word	index@(_Z10init_stuffP17curandStateXORWOWm)
        /*0008*/ 	.word	0x0000001f


	//----- nvinfo : EIATTR_FRAME_SIZE
	.align		4
.L_10:
        /*000c*/ 	.byte	0x04, 0x11
        /*000e*/ 	.short	(.L_12 - .L_11)
	.align		4
.L_11:
        /*0010*/ 	.word	index@(_Z10init_stuffP17curandStateXORWOWm)
        /*0014*/ 	.word	0x00000000


	//----- nvinfo : EIATTR_REGCOUNT
	.align		4
.L_12:
        /*0018*/ 	.byte	0x04, 0x2f
        /*001a*/ 	.short	(.L_14 - .L_13)
	.align		4
.L_13:
        /*001c*/ 	.word	index@(_Z8generatePhPcP17curandStateXORWOWii)
        /*0020*/ 	.word	0x0000000e


	//----- nvinfo : EIATTR_FRAME_SIZE
	.align		4
.L_14:
        /*0024*/ 	.byte	0x04, 0x11
        /*0026*/ 	.short	(.L_16 - .L_15)
	.align		4
.L_15:
        /*0028*/ 	.word	index@(_Z8generatePhPcP17curandStateXORWOWii)
        /*002c*/ 	.word	0x00000000


	//----- nvinfo : EIATTR_MIN_STACK_SIZE
	.align		4
.L_16:
        /*0030*/ 	.byte	0x04, 0x12
        /*0032*/ 	.short	(.L_18 - .L_17)
	.align		4
.L_17:
        /*0034*/ 	.word	index@(_Z8generatePhPcP17curandStateXORWOWii)
        /*0038*/ 	.word	0x00000000


	//----- nvinfo : EIATTR_MIN_STACK_SIZE
	.align		4
.L_18:
        /*003c*/ 	.byte	0x04, 0x12
        /*003e*/ 	.short	(.L_20 - .L_19)
	.align		4
.L_19:
        /*0040*/ 	.word	index@(_Z10init_stuffP17curandStateXORWOWm)
        /*0044*/ 	.word	0x00000000
.L_20:


//--------------------- .nv.compat                --------------------------
	.section	.nv.compat,"",@"SHT_CUDA_COMPAT_INFO"
	.align	4
        /*0000*/ 	.byte	0x02, 0x09, 0x00, 0x00, 0x02, 0x02, 0x01, 0x00, 0x02, 0x05, 0x05, 0x00, 0x03, 0x07, 0x01, 0x01
        /*0010*/ 	.byte	0x02, 0x03, 0x00, 0x00, 0x02, 0x06, 0x01, 0x00, 0x04, 0x0b, 0x08, 0x00, 0x09, 0x00, 0x00, 0x00
        /*0020*/ 	.byte	0x00, 0x00, 0x00, 0x00


//--------------------- .nv.info._Z8generatePhPcP17curandStateXORWOWii --------------------------
	.section	.nv.info._Z8generatePhPcP17curandStateXORWOWii,"",@"SHT_CUDA_INFO"
	.sectionflags	@""
	.align	4


	//----- nvinfo : EIATTR_CUDA_API_VERSION
	.align		4
        /*0000*/ 	.byte	0x04, 0x37
        /*0002*/ 	.short	(.L_22 - .L_21)
.L_21:
        /*0004*/ 	.word	0x00000082


	//----- nvinfo : EIATTR_KPARAM_INFO
	.align		4
.L_22:
        /*0008*/ 	.byte	0x04, 0x17
        /*000a*/ 	.short	(.L_24 - .L_23)
.L_23:
        /*000c*/ 	.word	0x00000000
        /*0010*/ 	.short	0x0004
        /*0012*/ 	.short	0x001c
        /*0014*/ 	.byte	0x00, 0xf0, 0x11, 0x00


	//----- nvinfo : EIATTR_KPARAM_INFO
	.align		4
.L_24:
        /*0018*/ 	.byte	0x04, 0x17
        /*001a*/ 	.short	(.L_26 - .L_25)
.L_25:
        /*001c*/ 	.word	0x00000000
        /*0020*/ 	.short	0x0003
        /*0022*/ 	.short	0x0018
        /*0024*/ 	.byte	0x00, 0xf0, 0x11, 0x00


	//----- nvinfo : EIATTR_KPARAM_INFO
	.align		4
.L_26:
        /*0028*/ 	.byte	0x04, 0x17
        /*002a*/ 	.short	(.L_28 - .L_27)
.L_27:
        /*002c*/ 	.word	0x00000000
        /*0030*/ 	.short	0x0002
        /*0032*/ 	.short	0x0010
        /*0034*/ 	.byte	0x00, 0xf5, 0x21, 0x00


	//----- nvinfo : EIATTR_KPARAM_INFO
	.align		4
.L_28:
        /*0038*/ 	.byte	0x04, 0x17
        /*003a*/ 	.short	(.L_30 - .L_29)
.L_29:
        /*003c*/ 	.word	0x00000000
        /*0040*/ 	.short	0x0001
        /*0042*/ 	.short	0x0008
        /*0044*/ 	.byte	0x00, 0xf5, 0x21, 0x00


	//----- nvinfo : EIATTR_KPARAM_INFO
	.align		4
.L_30:
        /*0048*/ 	.byte	0x04, 0x17
        /*004a*/ 	.short	(.L_32 - .L_31)
.L_31:
        /*004c*/ 	.word	0x00000000
        /*0050*/ 	.short	0x0000
        /*0052*/ 	.short	0x0000
        /*0054*/ 	.byte	0x00, 0xf5, 0x21, 0x00


	//----- nvinfo : EIATTR_SPARSE_MMA_MASK
	.align		4
.L_32:
        /*0058*/ 	.byte	0x03, 0x50
        /*005a*/ 	.short	0x0000


	//----- nvinfo : EIATTR_MAXREG_COUNT
	.align		4
        /*005c*/ 	.byte	0x03, 0x1b
        /*005e*/ 	.short	0x00ff


	//----- nvinfo : EIATTR_MERCURY_ISA_VERSION
	.align		4
        /*0060*/ 	.byte	0x03, 0x5f
        /*0062*/ 	.short	0x0101


	//----- nvinfo : EIATTR_VRC_CTA_INIT_COUNT
	.align		4
        /*0064*/ 	.byte	0x02, 0x4a
	.zero		1
	.zero		1


	//----- nvinfo : EIATTR_EXIT_INSTR_OFFSETS
	.align		4
        /*0068*/ 	.byte	0x04, 0x1c
        /*006a*/ 	.short	(.L_34 - .L_33)


	//   ....[0]....
.L_33:
        /*006c*/ 	.word	0x00000080


	//   ....[1]....
        /*0070*/ 	.word	0x000003c0


	//----- nvinfo : EIATTR_CBANK_PARAM_SIZE
	.align		4
.L_34:
        /*0074*/ 	.byte	0x03, 0x19
        /*0076*/ 	.short	0x0020


	//----- nvinfo : EIATTR_PARAM_CBANK
	.align		4
        /*0078*/ 	.byte	0x04, 0x0a
        /*007a*/ 	.short	(.L_36 - .L_35)
	.align		4
.L_35:
        /*007c*/ 	.word	index@(.nv.constant0._Z8generatePhPcP17curandStateXORWOWii)
        /*0080*/ 	.short	0x0380
        /*0082*/ 	.short	0x0020


	//----- nvinfo : EIATTR_SW_WAR
	.align		4
.L_36:
        /*0084*/ 	.byte	0x04, 0x36
        /*0086*/ 	.short	(.L_38 - .L_37)
.L_37:
        /*0088*/ 	.word	0x00000008
.L_38:


//--------------------- .nv.info._Z10init_stuffP17curandStateXORWOWm --------------------------
	.section	.nv.info._Z10init_stuffP17curandStateXORWOWm,"",@"SHT_CUDA_INFO"
	.sectionflags	@""
	.align	4


	//----- nvinfo : EIATTR_CUDA_API_VERSION
	.align		4
        /*0000*/ 	.byte	0x04, 0x37
        /*0002*/ 	.short	(.L_40 - .L_39)
.L_39:
        /*0004*/ 	.word	0x00000082


	//----- nvinfo : EIATTR_KPARAM_INFO
	.align		4
.L_40:
        /*0008*/ 	.byte	0x04, 0x17
        /*000a*/ 	.short	(.L_42 - .L_41)
.L_41:
        /*000c*/ 	.word	0x00000000
        /*0010*/ 	.short	0x0001
        /*0012*/ 	.short	0x0008
        /*0014*/ 	.byte	0x00, 0xf0, 0x21, 0x00


	//----- nvinfo : EIATTR_KPARAM_INFO
	.align		4
.L_42:
        /*0018*/ 	.byte	0x04, 0x17
        /*001a*/ 	.short	(.L_44 - .L_43)
.L_43:
        /*001c*/ 	.word	0x00000000
        /*0020*/ 	.short	0x0000
        /*0022*/ 	.short	0x0000
        /*0024*/ 	.byte	0x00, 0xf5, 0x21, 0x00


	//----- nvinfo : EIATTR_SPARSE_MMA_MASK
	.align		4
.L_44:
        /*0028*/ 	.byte	0x03, 0x50
        /*002a*/ 	.short	0x0000


	//----- nvinfo : EIATTR_MAXREG_COUNT
	.align		4
        /*002c*/ 	.byte	0x03, 0x1b
        /*002e*/ 	.short	0x00ff


	//----- nvinfo : EIATTR_MERCURY_ISA_VERSION
	.align		4
        /*0030*/ 	.byte	0x03, 0x5f
        /*0032*/ 	.short	0x0101


	//----- nvinfo : EIATTR_VRC_CTA_INIT_COUNT
	.align		4
        /*0034*/ 	.byte	0x02, 0x4a
	.zero		1
	.zero		1


	//----- nvinfo : EIATTR_EXIT_INSTR_OFFSETS
	.align		4
        /*0038*/ 	.byte	0x04, 0x1c
        /*003a*/ 	.short	(.L_46 - .L_45)


	//   ....[0]....
.L_45:
        /*003c*/ 	.word	0x00000ed0


	//----- nvinfo : EIATTR_CRS_STACK_SIZE
	.align		4
.L_46:
        /*0040*/ 	.byte	0x04, 0x1e
        /*0042*/ 	.short	(.L_48 - .L_47)
.L_47:
        /*0044*/ 	.word	0x00000000


	//----- nvinfo : EIATTR_CBANK_PARAM_SIZE
	.align		4
.L_48:
        /*0048*/ 	.byte	0x03, 0x19
        /*004a*/ 	.short	0x0010


	//----- nvinfo : EIATTR_PARAM_CBANK
	.align		4
        /*004c*/ 	.byte	0x04, 0x0a
        /*004e*/ 	.short	(.L_50 - .L_49)
	.align		4
.L_49:
        /*0050*/ 	.word	index@(.nv.constant0._Z10init_stuffP17curandStateXORWOWm)
        /*0054*/ 	.short	0x0380
        /*0056*/ 	.short	0x0010


	//----- nvinfo : EIATTR_SW_WAR
	.align		4
.L_50:
        /*0058*/ 	.byte	0x04, 0x36
        /*005a*/ 	.short	(.L_52 - .L_51)
.L_51:
        /*005c*/ 	.word	0x00000008
.L_52:


//--------------------- .nv.callgraph             --------------------------
	.section	.nv.callgraph,"",@"SHT_CUDA_CALLGRAPH"
	.align	4
	.sectionentsize	8
	.align		4
        /*0000*/ 	.word	0x00000000
	.align		4
        /*0004*/ 	.word	0xffffffff
	.align		4
        /*0008*/ 	.word	0x00000000
	.align		4
        /*000c*/ 	.word	0xfffffffe
	.align		4
        /*0010*/ 	.word	0x00000000
	.align		4
        /*0014*/ 	.word	0xfffffffd
	.align		4
        /*0018*/ 	.word	0x00000000
	.align		4
        /*001c*/ 	.word	0xfffffffc


//--------------------- .nv.constant4             --------------------------
	.section	.nv.constant4,"a",@progbits
	.align	8
	.align		8
.nv.constant4:
        /*0000*/ 	.dword	precalc_xorwow_matrix
	.align		8
        /*0008*/ 	.dword	precalc_xorwow_offset_matrix
	.align		8
        /*0010*/ 	.dword	mrg32k3aM1
	.align		8
        /*0018*/ 	.dword	mrg32k3aM2
	.align		8
        /*0020*/ 	.dword	mrg32k3aM1SubSeq
	.align		8
        /*0028*/ 	.dword	mrg32k3aM2SubSeq
	.align		8
        /*0030*/ 	.dword	mrg32k3aM1Seq
	.align		8
        /*0038*/ 	.dword	mrg32k3aM2Seq


//--------------------- .nv.constant3             --------------------------
	.section	.nv.constant3,"a",@progbits
	.align	8
.nv.constant3:
	.type		__cr_lgamma_table,@object
	.size		__cr_lgamma_table,(.L_8 - __cr_lgamma_table)
__cr_lgamma_table:
        /*0000*/ 	.byte	0x00, 0x00, 0x00, 0x00, 0x00, 0x00, 0x00, 0x00, 0x00, 0x00, 0x00, 0x00, 0x00, 0x00, 0x00, 0x00
        /*0010*/ 	.byte	0xef, 0x39, 0xfa, 0xfe, 0x42, 0x2e, 0xe6, 0x3f, 0x02, 0x20, 0x2a, 0xfa, 0x0b, 0xab, 0xfc, 0x3f
        /*0020*/ 	.byte	0xf9, 0x2c, 0x92, 0x7c, 0xa7, 0x6c, 0x09, 0x40, 0xc9, 0x79, 0x44, 0x3c, 0x64, 0x26, 0x13, 0x40
        /*0030*/ 	.byte	0xca, 0x01, 0xcf, 0x3a, 0x27, 0x51, 0x1a, 0x40, 0x30, 0xcc, 0x2d, 0xf3, 0xe1, 0x0c, 0x21, 0x40
        /*0040*/ 	.byte	0x0d, 0xb7, 0xfc, 0x82, 0x8e, 0x35, 0x25, 0x40
.L_8:


//--------------------- .text._Z8generatePhPcP17curandStateXORWOWii --------------------------
	.section	.text._Z8generatePhPcP17curandStateXORWOWii,"ax",@progbits
	.align	128
        .global         _Z8generatePhPcP17curandStateXORWOWii
        .type           _Z8generatePhPcP17curandStateXORWOWii,@function
        .size           _Z8generatePhPcP17curandStateXORWOWii,(.L_x_10 - _Z8generatePhPcP17curandStateXORWOWii)
        .other          _Z8generatePhPcP17curandStateXORWOWii,@"STO_CUDA_ENTRY STV_DEFAULT"
_Z8generatePhPcP17curandStateXORWOWii:
.text._Z8generatePhPcP17curandStateXORWOWii:
[----:B------:R-:W-:Y:S01]  /*0000*/  LDC R1, c[0x0][0x37c] ;  /* 0x0000df00ff017b82 */ /* 0x000fe20000000800 */
[----:B------:R-:W0:Y:S07]  /*0010*/  S2R R3, SR_TID.X ;  /* 0x0000000000037919 */ /* 0x000e2e0000002100 */
[----:B------:R-:W0:Y:S01]  /*0020*/  S2UR UR4, SR_CTAID.X ;  /* 0x00000000000479c3 */ /* 0x000e220000002500 */
[----:B------:R-:W1:Y:S07]  /*0030*/  LDCU UR5, c[0x0][0x39c] ;  /* 0x00007380ff0577ac */ /* 0x000e6e0008000800 */
[----:B------:R-:W0:Y:S02]  /*0040*/  LDC R0, c[0x0][0x360] ;  /* 0x0000d800ff007b82 */ /* 0x000e240000000800 */
[----:B0-----:R-:W-:-:S05]  /*0050*/  IMAD R0, R0, UR4, R3 ;  /* 0x0000000400007c24 */ /* 0x001fca000f8e0203 */
[----:B-1----:R-:W-:-:S04]  /*0060*/  ISETP.GE.AND P0, PT, R0, UR5, PT ;  /* 0x0000000500007c0c */ /* 0x002fc8000bf06270 */
[----:B------:R-:W-:-:S13]  /*0070*/  ISETP.EQ.OR P0, PT, RZ, UR5, P0 ;  /* 0x00000005ff007c0c */ /* 0x000fda0008702670 */
[----:B------:R-:W-:Y:S05]  /*0080*/  @P0 EXIT ;  /* 0x000000000000094d */ /* 0x000fea0003800000 */
[----:B------:R-:W0:Y:S01]  /*0090*/  LDC.64 R6, c[0x0][0x390] ;  /* 0x0000e400ff067b82 */ /* 0x000e220000000a00 */
[----:B------:R-:W1:Y:S01]  /*00a0*/  LDCU.64 UR4, c[0x0][0x358] ;  /* 0x00006b00ff0477ac */ /* 0x000e620008000a00 */
[----:B------:R-:W2:Y:S06]  /*00b0*/  LDCU.128 UR8, c[0x0][0x380] ;  /* 0x00007000ff0877ac */ /* 0x000eac0008000c00 */
[----:B------:R-:W3:Y:S01]  /*00c0*/  LDC R4, c[0x0][0x398] ;  /* 0x0000e600ff047b82 */ /* 0x000ee20000000800 */
[----:B0-----:R-:W-:-:S05]  /*00d0*/  IMAD.WIDE R6, R0, 0x30, R6 ;  /* 0x0000003000067825 */ /* 0x001fca00078e0206 */
[----:B-1----:R-:W4:Y:S04]  /*00e0*/  LDG.E.64 R2, desc[UR4][R6.64] ;  /* 0x0000000406027981 */ /* 0x002f28000c1e1b00 */
[----:B------:R0:W5:Y:S01]  /*00f0*/  LDG.E R8, desc[UR4][R6.64+0x14] ;  /* 0x0000140406087981 */ /* 0x000162000c1e1900 */
[----:B---3--:R-:W-:-:S05]  /*0100*/  VIADD R4, R4, 0xffffffff ;  /* 0xffffffff04047836 */ /* 0x008fca0000000000 */
[----:B------:R-:W-:-:S04]  /*0110*/  IABS R5, R4 ;  /* 0x0000000400057213 */ /* 0x000fc80000000000 */
[----:B------:R-:W1:Y:S01]  /*0120*/  I2F.RP R11, R5 ;  /* 0x00000005000b7306 */ /* 0x000e620000209400 */
[----:B0-----:R-:W-:-:S07]  /*0130*/  IMAD.MOV.U32 R7, RZ, RZ, 0x2f800000 ;  /* 0x2f800000ff077424 */ /* 0x001fce00078e00ff */
[----:B-1----:R-:W0:Y:S01]  /*0140*/  MUFU.RCP R11, R11 ;  /* 0x0000000b000b7308 */ /* 0x002e220000001000 */
[----:B----4-:R-:W-:-:S04]  /*0150*/  SHF.R.U32.HI R10, RZ, 0x2, R3 ;  /* 0x00000002ff0a7819 */ /* 0x010fc80000011603 */
[----:B------:R-:W-:Y:S01]  /*0160*/  LOP3.LUT R10, R10, R3, RZ, 0x3c, !PT ;  /* 0x000000030a0a7212 */ /* 0x000fe200078e3cff */
[----:B-----5:R-:W-:-:S04]  /*0170*/  IMAD.SHL.U32 R3, R8, 0x10, RZ ;  /* 0x0000001008037824 */ /* 0x020fc800078e00ff */
[----:B------:R-:W-:-:S05]  /*0180*/  IMAD.SHL.U32 R9, R10, 0x2, RZ ;  /* 0x000000020a097824 */ /* 0x000fca00078e00ff */
[----:B------:R-:W-:Y:S02]  /*0190*/  LOP3.LUT R3, R8, R3, R9, 0x96, !PT ;  /* 0x0000000308037212 */ /* 0x000fe400078e9609 */
[----:B------:R-:W-:Y:S02]  /*01a0*/  IABS R9, R4 ;  /* 0x0000000400097213 */ /* 0x000fe40000000000 */
[----:B------:R-:W-:-:S03]  /*01b0*/  LOP3.LUT R3, R3, R10, RZ, 0x3c, !PT ;  /* 0x0000000a03037212 */ /* 0x000fc600078e3cff */
[----:B------:R-:W-:Y:S01]  /*01c0*/  IMAD.MOV R9, RZ, RZ, -R9 ;  /* 0x000000ffff097224 */ /* 0x000fe200078e0a09 */
[----:B------:R-:W-:Y:S01]  /*01d0*/  IADD3 R2, PT, PT, R2, 0x587c5, R3 ;  /* 0x000587c502027810 */ /* 0x000fe20007ffe003 */
[----:B0-----:R-:W-:-:S03]  /*01e0*/  VIADD R3, R11, 0xffffffe ;  /* 0x0ffffffe0b037836 */ /* 0x001fc60000000000 */
[----:B------:R-:W-:-:S03]  /*01f0*/  I2FP.F32.U32 R2, R2 ;  /* 0x0000000200027245 */ /* 0x000fc60000201000 */
[----:B------:R-:W0:Y:S02]  /*0200*/  F2I.FTZ.U32.TRUNC.NTZ R3, R3 ;  /* 0x0000000300037305 */ /* 0x000e24000021f000 */
[----:B------:R-:W-:-:S04]  /*0210*/  FFMA R2, R2, R7, 1.1641532182693481445e-10 ;  /* 0x2f00000002027423 */ /* 0x000fc80000000007 */
[----:B------:R-:W-:-:S04]  /*0220*/  FMUL R2, R2, 100000 ;  /* 0x47c3500002027820 */ /* 0x000fc80000400000 */
[----:B------:R1:W3:Y:S01]  /*0230*/  F2I.CEIL.NTZ R6, R2 ;  /* 0x0000000200067305 */ /* 0x0002e2000020b100 */
[----:B0-----:R-:W-:-:S04]  /*0240*/  IMAD.MOV R8, RZ, RZ, -R3 ;  /* 0x000000ffff087224 */ /* 0x001fc800078e0a03 */
[----:B------:R-:W-:Y:S02]  /*0250*/  IMAD R7, R8, R5, RZ ;  /* 0x0000000508077224 */ /* 0x000fe400078e02ff */
[----:B-1----:R-:W-:-:S04]  /*0260*/  IMAD.MOV.U32 R2, RZ, RZ, RZ ;  /* 0x000000ffff027224 */ /* 0x002fc800078e00ff */
[----:B------:R-:W-:Y:S01]  /*0270*/  IMAD.HI.U32 R3, R3, R7, R2 ;  /* 0x0000000703037227 */ /* 0x000fe200078e0002 */
[----:B---3--:R-:W-:Y:S02]  /*0280*/  IABS R8, R6 ;  /* 0x0000000600087213 */ /* 0x008fe40000000000 */
[----:B------:R-:W-:Y:S01]  /*0290*/  ISETP.GE.AND P2, PT, R6, RZ, PT ;  /* 0x000000ff0600720c */ /* 0x000fe20003f46270 */
[----:B------:R-:W-:Y:S02]  /*02a0*/  IMAD.MOV.U32 R7, RZ, RZ, R9 ;  /* 0x000000ffff077224 */ /* 0x000fe400078e0009 */
[----:B------:R-:W-:-:S04]  /*02b0*/  IMAD.HI.U32 R3, R3, R8, RZ ;  /* 0x0000000803037227 */ /* 0x000fc800078e00ff */
[----:B------:R-:W-:-:S05]  /*02c0*/  IMAD R2, R3, R7, R8 ;  /* 0x0000000703027224 */ /* 0x000fca00078e0208 */
[----:B------:R-:W-:-:S13]  /*02d0*/  ISETP.GT.U32.AND P0, PT, R5, R2, PT ;  /* 0x000000020500720c */ /* 0x000fda0003f04070 */
[----:B------:R-:W-:Y:S01]  /*02e0*/  @!P0 IMAD.IADD R2, R2, 0x1, -R5 ;  /* 0x0000000102028824 */ /* 0x000fe200078e0a05 */
[----:B------:R-:W-:-:S04]  /*02f0*/  ISETP.NE.AND P0, PT, R4, RZ, PT ;  /* 0x000000ff0400720c */ /* 0x000fc80003f05270 */
[----:B------:R-:W-:-:S13]  /*0300*/  ISETP.GT.U32.AND P1, PT, R5, R2, PT ;  /* 0x000000020500720c */ /* 0x000fda0003f24070 */
[----:B------:R-:W-:-:S04]  /*0310*/  @!P1 IMAD.IADD R2, R2, 0x1, -R5 ;  /* 0x0000000102029824 */ /* 0x000fc800078e0a05 */
[----:B------:R-:W-:-:S04]  /*0320*/  IMAD.MOV.U32 R3, RZ, RZ, R2 ;  /* 0x000000ffff037224 */ /* 0x000fc800078e0002 */
[----:B------:R-:W-:Y:S01]  /*0330*/  @!P2 IMAD.MOV R3, RZ, RZ, -R3 ;  /* 0x000000ffff03a224 */ /* 0x000fe200078e0a03 */
[----:B------:R-:W-:-:S04]  /*0340*/  @!P0 LOP3.LUT R3, RZ, R4, RZ, 0x33, !PT ;  /* 0x00000004ff038212 */ /* 0x000fc800078e33ff */
[----:B--2---:R-:W-:Y:S02]  /*0350*/  IADD3 R2, P0, PT, R3, UR10, RZ ;  /* 0x0000000a03027c10 */ /* 0x004fe4000ff1e0ff */
[----:B------:R-:W-:-:S04]  /*0360*/  SHF.R.S32.HI R3, RZ, 0x1f, R3 ;  /* 0x0000001fff037819 */ /* 0x000fc80000011403 */
[----:B------:R-:W-:-:S06]  /*0370*/  IADD3.X R3, PT, PT, R3, UR11, RZ, P0, !PT ;  /* 0x0000000b03037c10 */ /* 0x000fcc00087fe4ff */
[----:B------:R-:W2:Y:S01]  /*0380*/  LDG.E.U8 R3, desc[UR4][R2.64] ;  /* 0x0000000402037981 */ /* 0x000ea2000c1e1100 */
[----:B------:R-:W-:-:S04]  /*0390*/  IADD3 R4, P0, PT, R0, UR8, RZ ;  /* 0x0000000800047c10 */ /* 0x000fc8000ff1e0ff */
[----:B------:R-:W-:-:S05]  /*03a0*/  LEA.HI.X.SX32 R5, R0, UR9, 0x1, P0 ;  /* 0x0000000900057c11 */ /* 0x000fca00080f0eff */
[----:B--2---:R-:W-:Y:S01]  /*03b0*/  STG.E.U8 desc[UR4][R4.64], R3 ;  /* 0x0000000304007986 */ /* 0x004fe2000c101104 */
[----:B------:R-:W-:Y:S05]  /*03c0*/  EXIT ;  /* 0x000000000000794d */ /* 0x000fea0003800000 */
.L_x_0:
[----:B------:R-:W-:-:S00]  /*03d0*/  BRA `(.L_x_0) ;  /* 0xfffffffc00fc7947 */ /* 0x000fc0000383ffff */
[----:B------:R-:W-:-:S00]  /*03e0*/  NOP ;  /* 0x0000000000007918 */ /* 0x000fc00000000000 */
        /* <DEDUP_REMOVED lines=9> */
.L_x_10:


//--------------------- .text._Z10init_stuffP17curandStateXORWOWm --------------------------
	.section	.text._Z10init_stuffP17curandStateXORWOWm,"ax",@progbits
	.align	128
        .global         _Z10init_stuffP17curandStateXORWOWm
        .type           _Z10init_stuffP17curandStateXORWOWm,@function
        .size           _Z10init_stuffP17curandStateXORWOWm,(.L_x_11 - _Z10init_stuffP17curandStateXORWOWm)
        .other          _Z10init_stuffP17curandStateXORWOWm,@"STO_CUDA_ENTRY STV_DEFAULT"
_Z10init_stuffP17curandStateXORWOWm:
.text._Z10init_stuffP17curandStateXORWOWm:
[----:B------:R-:W-:Y:S01]  /*0000*/  LDC R1, c[0x0][0x37c] ;  /* 0x0000df00ff017b82 */ /* 0x000fe20000000800 */
[----:B------:R-:W0:Y:S07]  /*0010*/  S2R R4, SR_TID.X ;  /* 0x0000000000047919 */ /* 0x000e2e0000002100 */
[----:B------:R-:W1:Y:S01]  /*0020*/  LDC.64 R2, c[0x0][0x388] ;  /* 0x0000e200ff027b82 */ /* 0x000e620000000a00 */
[----:B------:R-:W2:Y:S01]  /*0030*/  LDCU.64 UR4, c[0x0][0x358] ;  /* 0x00006b00ff0477ac */ /* 0x000ea20008000a00 */
[----:B------:R-:W-:Y:S06]  /*0040*/  BSSY.RECONVERGENT B0, `(.L_x_1) ;  /* 0x00000e5000007945 */ /* 0x000fec0003800200 */
[----:B------:R-:W0:Y:S08]  /*0050*/  S2UR UR6, SR_CTAID.X ;  /* 0x00000000000679c3 */ /* 0x000e300000002500 */
[----:B------:R-:W0:Y:S08]  /*0060*/  LDC R13, c[0x0][0x360] ;  /* 0x0000d800ff0d7b82 */ /* 0x000e300000000800 */
[----:B------:R-:W3:Y:S01]  /*0070*/  LDC.64 R6, c[0x0][0x380] ;  /* 0x0000e000ff067b82 */ /* 0x000ee20000000a00 */
[----:B-1----:R-:W-:-:S02]  /*0080*/  LOP3.LUT R0, R2, 0xaad26b49, RZ, 0x3c, !PT ;  /* 0xaad26b4902007812 */ /* 0x002fc400078e3cff */
[----:B------:R-:W-:-:S03]  /*0090*/  LOP3.LUT R2, R3, 0xf7dcefdd, RZ, 0x3c, !PT ;  /* 0xf7dcefdd03027812 */ /* 0x000fc600078e3cff */
[----:B------:R-:W-:Y:S02]  /*00a0*/  IMAD R0, R0, 0x4182bed5, RZ ;  /* 0x4182bed500007824 */ /* 0x000fe400078e02ff */
[----:B------:R-:W-:Y:S02]  /*00b0*/  IMAD R3, R2, -0x658354e5, RZ ;  /* 0x9a7cab1b02037824 */ /* 0x000fe400078e02ff */
[C---:B------:R-:W-:Y:S01]  /*00c0*/  VIADD R5, R0.reuse, 0x75bcd15 ;  /* 0x075bcd1500057836 */ /* 0x040fe20000000000 */
[C---:B------:R-:W-:Y:S01]  /*00d0*/  LOP3.LUT R8, R0.reuse, 0x159a55e5, RZ, 0x3c, !PT ;  /* 0x159a55e500087812 */ /* 0x040fe200078e3cff */
[C---:B------:R-:W-:Y:S01]  /*00e0*/  VIADD R11, R0.reuse, 0x583f19 ;  /* 0x00583f19000b7836 */ /* 0x040fe20000000000 */
[C---:B------:R-:W-:Y:S01]  /*00f0*/  LOP3.LUT R10, R3.reuse, 0x5491333, RZ, 0x3c, !PT ;  /* 0x05491333030a7812 */ /* 0x040fe200078e3cff */
[----:B------:R-:W-:Y:S02]  /*0100*/  VIADD R9, R3, 0x1f123bb5 ;  /* 0x1f123bb503097836 */ /* 0x000fe40000000000 */
[----:B0-----:R-:W-:Y:S01]  /*0110*/  IMAD R13, R13, UR6, R4 ;  /* 0x000000060d0d7c24 */ /* 0x001fe2000f8e0204 */
[----:B------:R-:W-:-:S04]  /*0120*/  IADD3 R4, PT, PT, R0, 0x64f0c9, R3 ;  /* 0x0064f0c900047810 */ /* 0x000fc80007ffe003 */
[C---:B------:R-:W-:Y:S01]  /*0130*/  ISETP.NE.AND P0, PT, R13.reuse, RZ, PT ;  /* 0x000000ff0d00720c */ /* 0x040fe20003f05270 */
[----:B---3--:R-:W-:-:S05]  /*0140*/  IMAD.WIDE R6, R13, 0x30, R6 ;  /* 0x000000300d067825 */ /* 0x008fca00078e0206 */
[----:B--2---:R0:W-:Y:S04]  /*0150*/  STG.E.64 desc[UR4][R6.64], R4 ;  /* 0x0000000406007986 */ /* 0x0041e8000c101b04 */
[----:B------:R0:W-:Y:S04]  /*0160*/  STG.E.64 desc[UR4][R6.64+0x8], R8 ;  /* 0x0000080806007986 */ /* 0x0001e8000c101b04 */
[----:B------:R0:W-:Y:S01]  /*0170*/  STG.E.64 desc[UR4][R6.64+0x10], R10 ;  /* 0x0000100a06007986 */ /* 0x0001e2000c101b04 */
[----:B------:R-:W-:Y:S05]  /*0180*/  @!P0 BRA `(.L_x_2) ;  /* 0x0000000c00408947 */ /* 0x000fea0003800000 */
[----:B------:R-:W-:Y:S01]  /*0190*/  SHF.R.S32.HI R0, RZ, 0x1f, R13 ;  /* 0x0000001fff007819 */ /* 0x000fe2000001140d */
[----:B------:R-:W-:-:S07]  /*01a0*/  IMAD.MOV.U32 R12, RZ, RZ, RZ ;  /* 0x000000ffff0c7224 */ /* 0x000fce00078e00ff */
.L_x_8:
[----:B-1----:R-:W-:Y:S01]  /*01b0*/  LOP3.LUT R2, R13, 0x3, RZ, 0xc0, !PT ;  /* 0x000000030d027812 */ /* 0x002fe200078ec0ff */
[----:B------:R-:W-:Y:S03]  /*01c0*/  BSSY.RECONVERGENT B1, `(.L_x_3) ;  /* 0x00000c6000017945 */ /* 0x000fe60003800200 */
[----:B------:R-:W-:-:S04]  /*01d0*/  ISETP.NE.U32.AND P0, PT, R2, RZ, PT ;  /* 0x000000ff0200720c */ /* 0x000fc80003f05070 */
[----:B------:R-:W-:-:S13]  /*01e0*/  ISETP.NE.AND.EX P0, PT, RZ, RZ, PT, P0 ;  /* 0x000000ffff00720c */ /* 0x000fda0003f05300 */
[----:B------:R-:W-:Y:S05]  /*01f0*/  @!P0 BRA `(.L_x_4) ;  /* 0x0000000c00088947 */ /* 0x000fea0003800000 */
[----:B0-----:R-:W0:Y:S01]  /*0200*/  LDC.64 R8, c[0x4][RZ] ;  /* 0x01000000ff087b82 */ /* 0x001e220000000a00 */
[----:B------:R-:W-:Y:S02]  /*0210*/  IMAD.MOV.U32 R14, RZ, RZ, RZ ;  /* 0x000000ffff0e7224 */ /* 0x000fe400078e00ff */
[----:B0-----:R-:W-:-:S07]  /*0220*/  IMAD.WIDE.U32 R8, R12, 0xc80, R8 ;  /* 0x00000c800c087825 */ /* 0x001fce00078e0008 */
.L_x_7:
[----:B-1----:R-:W-:Y:S01]  /*0230*/  IMAD.MOV.U32 R15, RZ, RZ, RZ ;  /* 0x000000ffff0f7224 */ /* 0x002fe200078e00ff */
[----:B------:R-:W-:Y:S01]  /*0240*/  CS2R R2, SRZ ;  /* 0x0000000000027805 */ /* 0x000fe2000001ff00 */
[----:B------:R-:W-:Y:S01]  /*0250*/  IMAD.MOV.U32 R17, RZ, RZ, RZ ;  /* 0x000000ffff117224 */ /* 0x000fe200078e00ff */
[----:B------:R-:W-:-:S07]  /*0260*/  CS2R R4, SRZ ;  /* 0x0000000000047805 */ /* 0x000fce000001ff00 */
.L_x_6:
[----:B------:R-:W-:-:S05]  /*0270*/  IMAD.WIDE.U32 R10, R17, 0x4, R6 ;  /* 0x00000004110a7825 */ /* 0x000fca00078e0006 */
[----:B------:R0:W5:Y:S01]  /*0280*/  LDG.E R16, desc[UR4][R10.64+0x4] ;  /* 0x000004040a107981 */ /* 0x000162000c1e1900 */
[----:B------:R-:W-:-:S07]  /*0290*/  IMAD.MOV.U32 R19, RZ, RZ, RZ ;  /* 0x000000ffff137224 */ /* 0x000fce00078e00ff */
.L_x_5:
[----:B-----5:R-:W-:Y:S01]  /*02a0*/  SHF.R.U32.HI R24, RZ, R19, R16 ;  /* 0x00000013ff187219 */ /* 0x020fe20000011610 */
[----:B0-----:R-:W-:-:S03]  /*02b0*/  IMAD.SHL.U32 R10, R17, 0x20, RZ ;  /* 0x00000020110a7824 */ /* 0x001fc600078e00ff */
[----:B------:R-:W-:Y:S01]  /*02c0*/  LOP3.LUT R11, R24, 0x1, RZ, 0xc0, !PT ;  /* 0x00000001180b7812 */ /* 0x000fe200078ec0ff */
[----:B------:R-:W-:-:S03]  /*02d0*/  IMAD.IADD R10, R10, 0x1, R19 ;  /* 0x000000010a0a7824 */ /* 0x000fc600078e0213 */
[----:B------:R-:W-:Y:S01]  /*02e0*/  ISETP.NE.U32.AND P0, PT, R11, 0x1, PT ;  /* 0x000000010b00780c */ /* 0x000fe20003f05070 */
[----:B------:R-:W-:-:S03]  /*02f0*/  IMAD R11, R10, 0x5, RZ ;  /* 0x000000050a0b7824 */ /* 0x000fc600078e02ff */
[----:B------:R-:W-:Y:S01]  /*0300*/  R2P PR, R24, 0x7e ;  /* 0x0000007e18007804 */ /* 0x000fe20000000000 */
[----:B------:R-:W-:-:S08]  /*0310*/  IMAD.WIDE.U32 R10, R11, 0x4, R8 ;  /* 0x000000040b0a7825 */ /* 0x000fd000078e0008 */
[----:B------:R-:W2:Y:S04]  /*0320*/  @!P0 LDG.E R18, desc[UR4][R10.64] ;  /* 0x000000040a128981 */ /* 0x000ea8000c1e1900 */
[----:B------:R-:W3:Y:S04]  /*0330*/  @!P0 LDG.E R20, desc[UR4][R10.64+0x10] ;  /* 0x000010040a148981 */ /* 0x000ee8000c1e1900 */
[----:B------:R-:W4:Y:S04]  /*0340*/  @P1 LDG.E R22, desc[UR4][R10.64+0x14] ;  /* 0x000014040a161981 */ /* 0x000f28000c1e1900 */
[----:B------:R-:W4:Y:S04]  /*0350*/  @P2 LDG.E R26, desc[UR4][R10.64+0x28] ;  /* 0x000028040a1a2981 */ /* 0x000f28000c1e1900 */
[----:B------:R-:W4:Y:S04]  /*0360*/  @!P0 LDG.E R21, desc[UR4][R10.64+0x4] ;  /* 0x000004040a158981 */ /* 0x000f28000c1e1900 */
[----:B------:R-:W4:Y:S04]  /*0370*/  @!P0 LDG.E R23, desc[UR4][R10.64+0xc] ;  /* 0x00000c040a178981 */ /* 0x000f28000c1e1900 */
[----:B------:R-:W4:Y:S04]  /*0380*/  @P1 LDG.E R25, desc[UR4][R10.64+0x18] ;  /* 0x000018040a191981 */ /* 0x000f28000c1e1900 */
[----:B------:R-:W4:Y:S04]  /*0390*/  @P3 LDG.E R28, desc[UR4][R10.64+0x3c] ;  /* 0x00003c040a1c3981 */ /* 0x000f28000c1e1900 */
[----:B------:R-:W4:Y:S01]  /*03a0*/  @P6 LDG.E R27, desc[UR4][R10.64+0x7c] ;  /* 0x00007c040a1b6981 */ /* 0x000f22000c1e1900 */
[----:B--2---:R-:W-:-:S03]  /*03b0*/  @!P0 LOP3.LUT R15, R15, R18, RZ, 0x3c, !PT ;  /* 0x000000120f0f8212 */ /* 0x004fc600078e3cff */
[----:B------:R-:W2:Y:S01]  /*03c0*/  @!P0 LDG.E R18, desc[UR4][R10.64+0x8] ;  /* 0x000008040a128981 */ /* 0x000ea2000c1e1900 */
[----:B---3--:R-:W-:-:S03]  /*03d0*/  @!P0 LOP3.LUT R3, R3, R20, RZ, 0x3c, !PT ;  /* 0x0000001403038212 */ /* 0x008fc600078e3cff */
[----:B------:R-:W3:Y:S01]  /*03e0*/  @P1 LDG.E R20, desc[UR4][R10.64+0x24] ;  /* 0x000024040a141981 */ /* 0x000ee2000c1e1900 */
[----:B----4-:R-:W-:-:S03]  /*03f0*/  @P1 LOP3.LUT R15, R15, R22, RZ, 0x3c, !PT ;  /* 0x000000160f0f1212 */ /* 0x010fc600078e3cff */
[----:B------:R-:W4:Y:S01]  /*0400*/  @P2 LDG.E R22, desc[UR4][R10.64+0x38] ;  /* 0x000038040a162981 */ /* 0x000f22000c1e1900 */
[----:B------:R-:W-:-:S03]  /*0410*/  @P2 LOP3.LUT R15, R15, R26, RZ, 0x3c, !PT ;  /* 0x0000001a0f0f2212 */ /* 0x000fc600078e3cff */
[----:B------:R-:W4:Y:S01]  /*0420*/  @P4 LDG.E R26, desc[UR4][R10.64+0x50] ;  /* 0x000050040a1a4981 */ /* 0x000f22000c1e1900 */
[----:B------:R-:W-:-:S03]  /*0430*/  @!P0 LOP3.LUT R4, R4, R21, RZ, 0x3c, !PT ;  /* 0x0000001504048212 */ /* 0x000fc600078e3cff */
[----:B------:R-:W4:Y:S01]  /*0440*/  @P1 LDG.E R21, desc[UR4][R10.64+0x20] ;  /* 0x000020040a151981 */ /* 0x000f22000c1e1900 */
[----:B------:R-:W-:-:S03]  /*0450*/  @!P0 LOP3.LUT R2, R2, R23, RZ, 0x3c, !PT ;  /* 0x0000001702028212 */ /* 0x000fc600078e3cff */
[----:B------:R-:W4:Y:S01]  /*0460*/  @P2 LDG.E R23, desc[UR4][R10.64+0x2c] ;  /* 0x00002c040a172981 */ /* 0x000f22000c1e1900 */
[----:B------:R-:W-:-:S03]  /*0470*/  @P1 LOP3.LUT R4, R4, R25, RZ, 0x3c, !PT ;  /* 0x0000001904041212 */ /* 0x000fc600078e3cff */
[----:B------:R-:W4:Y:S01]  /*0480*/  @P2 LDG.E R25, desc[UR4][R10.64+0x34] ;  /* 0x000034040a192981 */ /* 0x000f22000c1e1900 */
[----:B--2---:R-:W-:-:S03]  /*0490*/  @!P0 LOP3.LUT R5, R5, R18, RZ, 0x3c, !PT ;  /* 0x0000001205058212 */ /* 0x004fc600078e3cff */
[----:B------:R-:W2:Y:S01]  /*04a0*/  @P1 LDG.E R18, desc[UR4][R10.64+0x1c] ;  /* 0x00001c040a121981 */ /* 0x000ea2000c1e1900 */
[----:B---3--:R-:W-:-:S03]  /*04b0*/  @P1 LOP3.LUT R3, R3, R20, RZ, 0x3c, !PT ;  /* 0x0000001403031212 */ /* 0x008fc600078e3cff */
[----:B------:R-:W3:Y:S01]  /*04c0*/  @P2 LDG.E R20, desc[UR4][R10.64+0x30] ;  /* 0x000030040a142981 */ /* 0x000ee2000c1e1900 */
[----:B----4-:R-:W-:-:S03]  /*04d0*/  @P2 LOP3.LUT R3, R3, R22, RZ, 0x3c, !PT ;  /* 0x0000001603032212 */ /* 0x010fc600078e3cff */
[----:B------:R-:W4:Y:S01]  /*04e0*/  @P3 LDG.E R22, desc[UR4][R10.64+0x4c] ;  /* 0x00004c040a163981 */ /* 0x000f22000c1e1900 */
[----:B------:R-:W-:-:S04]  /*04f0*/  @P3 LOP3.LUT R15, R15, R28, RZ, 0x3c, !PT ;  /* 0x0000001c0f0f3212 */ /* 0x000fc800078e3cff */
[----:B------:R-:W-:Y:S02]  /*0500*/  @P4 LOP3.LUT R15, R15, R26, RZ, 0x3c, !PT ;  /* 0x0000001a0f0f4212 */ /* 0x000fe400078e3cff */
[----:B------:R-:W-:Y:S01]  /*0510*/  @P1 LOP3.LUT R2, R2, R21, RZ, 0x3c, !PT ;  /* 0x0000001502021212 */ /* 0x000fe200078e3cff */
[----:B------:R-:W4:Y:S04]  /*0520*/  @P5 LDG.E R26, desc[UR4][R10.64+0x64] ;  /* 0x000064040a1a5981 */ /* 0x000f28000c1e1900 */
[----:B------:R-:W4:Y:S01]  /*0530*/  @P3 LDG.E R21, desc[UR4][R10.64+0x40] ;  /* 0x000040040a153981 */ /* 0x000f22000c1e1900 */
[----:B------:R-:W-:Y:S02]  /*0540*/  @P2 LOP3.LUT R4, R4, R23, RZ, 0x3c, !PT ;  /* 0x0000001704042212 */ /* 0x000fe400078e3cff */
[----:B------:R-:W-:Y:S01]  /*0550*/  @P2 LOP3.LUT R2, R2, R25, RZ, 0x3c, !PT ;  /* 0x0000001902022212 */ /* 0x000fe200078e3cff */
[----:B------:R-:W4:Y:S04]  /*0560*/  @P3 LDG.E R23, desc[UR4][R10.64+0x48] ;  /* 0x000048040a173981 */ /* 0x000f28000c1e1900 */
[----:B------:R-:W4:Y:S01]  /*0570*/  @P4 LDG.E R25, desc[UR4][R10.64+0x54] ;  /* 0x000054040a194981 */ /* 0x000f22000c1e1900 */
[----:B--2---:R-:W-:-:S03]  /*0580*/  @P1 LOP3.LUT R5, R5, R18, RZ, 0x3c, !PT ;  /* 0x0000001205051212 */ /* 0x004fc600078e3cff */
[----:B------:R-:W2:Y:S01]  /*0590*/  @P3 LDG.E R18, desc[UR4][R10.64+0x44] ;  /* 0x000044040a123981 */ /* 0x000ea2000c1e1900 */
[----:B---3--:R-:W-:-:S03]  /*05a0*/  @P2 LOP3.LUT R5, R5, R20, RZ, 0x3c, !PT ;  /* 0x0000001405052212 */ /* 0x008fc600078e3cff */
[----:B------:R-:W3:Y:S01]  /*05b0*/  @P4 LDG.E R20, desc[UR4][R10.64+0x58] ;  /* 0x000058040a144981 */ /* 0x000ee2000c1e1900 */
[----:B----4-:R-:W-:-:S03]  /*05c0*/  @P3 LOP3.LUT R3, R3, R22, RZ, 0x3c, !PT ;  /* 0x0000001603033212 */ /* 0x010fc600078e3cff */
[----:B------:R-:W4:Y:S01]  /*05d0*/  @P4 LDG.E R22, desc[UR4][R10.64+0x60] ;  /* 0x000060040a164981 */ /* 0x000f22000c1e1900 */
[----:B------:R-:W-:Y:S02]  /*05e0*/  LOP3.LUT P0, RZ, R24, 0x80, RZ, 0xc0, !PT ;  /* 0x0000008018ff7812 */ /* 0x000fe4000780c0ff */
[----:B------:R-:W-:Y:S02]  /*05f0*/  @P5 LOP3.LUT R15, R15, R26, RZ, 0x3c, !PT ;  /* 0x0000001a0f0f5212 */ /* 0x000fe400078e3cff */
[----:B------:R-:W4:Y:S01]  /*0600*/  @P6 LDG.E R26, desc[UR4][R10.64+0x78] ;  /* 0x000078040a1a6981 */ /* 0x000f22000c1e1900 */
[----:B------:R-:W-:-:S03]  /*0610*/  @P3 LOP3.LUT R4, R4, R21, RZ, 0x3c, !PT ;  /* 0x0000001504043212 */ /* 0x000fc600078e3cff */
[----:B------:R-:W4:Y:S01]  /*0620*/  @P4 LDG.E R21, desc[UR4][R10.64+0x5c] ;  /* 0x00005c040a154981 */ /* 0x000f22000c1e1900 */
[----:B------:R-:W-:-:S03]  /*0630*/  @P3 LOP3.LUT R2, R2, R23, RZ, 0x3c, !PT ;  /* 0x0000001702023212 */ /* 0x000fc600078e3cff */
[----:B------:R-:W4:Y:S01]  /*0640*/  @P5 LDG.E R23, desc[UR4][R10.64+0x68] ;  /* 0x000068040a175981 */ /* 0x000f22000c1e1900 */
[----:B------:R-:W-:-:S03]  /*0650*/  @P4 LOP3.LUT R4, R4, R25, RZ, 0x3c, !PT ;  /* 0x0000001904044212 */ /* 0x000fc600078e3cff */
[----:B------:R-:W4:Y:S01]  /*0660*/  @P5 LDG.E R25, desc[UR4][R10.64+0x70] ;  /* 0x000070040a195981 */ /* 0x000f22000c1e1900 */
[----:B--2---:R-:W-:-:S03]  /*0670*/  @P3 LOP3.LUT R5, R5, R18, RZ, 0x3c, !PT ;  /* 0x0000001205053212 */ /* 0x004fc600078e3cff */
[----:B------:R-:W2:Y:S01]  /*0680*/  @P5 LDG.E R18, desc[UR4][R10.64+0x6c] ;  /* 0x00006c040a125981 */ /* 0x000ea2000c1e1900 */
[----:B---3--:R-:W-:-:S03]  /*0690*/  @P4 LOP3.LUT R5, R5, R20, RZ, 0x3c, !PT ;  /* 0x0000001405054212 */ /* 0x008fc600078e3cff */
[----:B------:R-:W3:Y:S01]  /*06a0*/  @P5 LDG.E R20, desc[UR4][R10.64+0x74] ;  /* 0x000074040a145981 */ /* 0x000ee2000c1e1900 */
[----:B----4-:R-:W-:-:S03]  /*06b0*/  @P4 LOP3.LUT R3, R3, R22, RZ, 0x3c, !PT ;  /* 0x0000001603034212 */ /* 0x010fc600078e3cff */
[----:B------:R-:W4:Y:S01]  /*06c0*/  @P0 LDG.E R22, desc[UR4][R10.64+0x8c] ;  /* 0x00008c040a160981 */ /* 0x000f22000c1e1900 */
[----:B------:R-:W-:-:S03]  /*06d0*/  @P6 LOP3.LUT R15, R15, R26, RZ, 0x3c, !PT ;  /* 0x0000001a0f0f6212 */ /* 0x000fc600078e3cff */
        /* <DEDUP_REMOVED lines=13> */
[----:B------:R-:W-:Y:S02]  /*07b0*/  @P6 LOP3.LUT R4, R4, R27, RZ, 0x3c, !PT ;  /* 0x0000001b04046212 */ /* 0x000fe400078e3cff */
[----:B------:R-:W-:Y:S02]  /*07c0*/  @P6 LOP3.LUT R2, R2, R21, RZ, 0x3c, !PT ;  /* 0x0000001502026212 */ /* 0x000fe400078e3cff */
[----:B------:R-:W-:Y:S02]  /*07d0*/  @P0 LOP3.LUT R4, R4, R23, RZ, 0x3c, !PT ;  /* 0x0000001704040212 */ /* 0x000fe400078e3cff */
[----:B------:R-:W-:Y:S02]  /*07e0*/  @P0 LOP3.LUT R2, R2, R25, RZ, 0x3c, !PT ;  /* 0x0000001902020212 */ /* 0x000fe400078e3cff */
[----:B--2---:R-:W-:Y:S02]  /*07f0*/  @P6 LOP3.LUT R5, R5, R18, RZ, 0x3c, !PT ;  /* 0x0000001205056212 */ /* 0x004fe400078e3cff */
[----:B---3--:R-:W-:-:S02]  /*0800*/  @P6 LOP3.LUT R3, R3, R20, RZ, 0x3c, !PT ;  /* 0x0000001403036212 */ /* 0x008fc400078e3cff */
[----:B----4-:R-:W-:Y:S02]  /*0810*/  @P0 LOP3.LUT R5, R5, R22, RZ, 0x3c, !PT ;  /* 0x0000001605050212 */ /* 0x010fe400078e3cff */
[----:B------:R-:W-:Y:S02]  /*0820*/  @P0 LOP3.LUT R3, R3, R26, RZ, 0x3c, !PT ;  /* 0x0000001a03030212 */ /* 0x000fe400078e3cff */
[----:B------:R-:W-:-:S13]  /*0830*/  R2P PR, R24.B1, 0x7f ;  /* 0x0000007f18007804 */ /* 0x000fda0000001000 */
[----:B------:R-:W2:Y:S04]  /*0840*/  @P0 LDG.E R18, desc[UR4][R10.64+0xa0] ;  /* 0x0000a0040a120981 */ /* 0x000ea8000c1e1900 */
[----:B------:R-:W3:Y:S04]  /*0850*/  @P1 LDG.E R22, desc[UR4][R10.64+0xb4] ;  /* 0x0000b4040a161981 */ /* 0x000ee8000c1e1900 */
[----:B------:R-:W4:Y:S04]  /*0860*/  @P2 LDG.E R26, desc[UR4][R10.64+0xc8] ;  /* 0x0000c8040a1a2981 */ /* 0x000f28000c1e1900 */
[----:B------:R-:W4:Y:S04]  /*0870*/  @P3 LDG.E R28, desc[UR4][R10.64+0xdc] ;  /* 0x0000dc040a1c3981 */ /* 0x000f28000c1e1900 */
[----:B------:R-:W4:Y:S04]  /*0880*/  @P0 LDG.E R23, desc[UR4][R10.64+0xa4] ;  /* 0x0000a4040a170981 */ /* 0x000f28000c1e1900 */
[----:B------:R-:W4:Y:S04]  /*0890*/  @P0 LDG.E R20, desc[UR4][R10.64+0xa8] ;  /* 0x0000a8040a140981 */ /* 0x000f28000c1e1900 */
[----:B------:R-:W4:Y:S04]  /*08a0*/  @P4 LDG.E R25, desc[UR4][R10.64+0xf0] ;  /* 0x0000f0040a194981 */ /* 0x000f28000c1e1900 */
        /* <DEDUP_REMOVED lines=21> */
[----:B------:R-:W-:Y:S02]  /*0a00*/  LOP3.LUT P0, RZ, R24, 0x8000, RZ, 0xc0, !PT ;  /* 0x0000800018ff7812 */ /* 0x000fe4000780c0ff */
[----:B----4-:R-:W-:Y:S01]  /*0a10*/  @P5 LOP3.LUT R15, R15, R26, RZ, 0x3c, !PT ;  /* 0x0000001a0f0f5212 */ /* 0x010fe200078e3cff */
[----:B------:R-:W4:Y:S04]  /*0a20*/  @P3 LDG.E R24, desc[UR4][R10.64+0xe4] ;  /* 0x0000e4040a183981 */ /* 0x000f28000c1e1900 */
[----:B------:R-:W2:Y:S01]  /*0a30*/  @P6 LDG.E R26, desc[UR4][R10.64+0x118] ;  /* 0x000118040a1a6981 */ /* 0x000ea2000c1e1900 */
        /* <DEDUP_REMOVED lines=8> */
[----:B---3--:R-:W-:-:S03]  /*0ac0*/  @P2 LOP3.LUT R3, R3, R22, RZ, 0x3c, !PT ;  /* 0x0000001603032212 */ /* 0x008fc600078e3cff */
[----:B------:R-:W3:Y:S01]  /*0ad0*/  @P4 LDG.E R22, desc[UR4][R10.64+0x100] ;  /* 0x000100040a164981 */ /* 0x000ee2000c1e1900 */
[----:B--2---:R-:W-:-:S03]  /*0ae0*/  @P6 LOP3.LUT R15, R15, R26, RZ, 0x3c, !PT ;  /* 0x0000001a0f0f6212 */ /* 0x004fc600078e3cff */
[----:B------:R-:W2:Y:S01]  /*0af0*/  @P0 LDG.E R26, desc[UR4][R10.64+0x12c] ;  /* 0x00012c040a1a0981 */ /* 0x000ea2000c1e1900 */
[----:B----4-:R-:W-:-:S03]  /*0b00*/  @P2 LOP3.LUT R2, R2, R23, RZ, 0x3c, !PT ;  /* 0x0000001702022212 */ /* 0x010fc600078e3cff */
[----:B------:R-:W4:Y:S01]  /*0b10*/  @P4 LDG.E R23, desc[UR4][R10.64+0xfc] ;  /* 0x0000fc040a174981 */ /* 0x000f22000c1e1900 */
[----:B------:R-:W-:-:S03]  /*0b20*/  @P2 LOP3.LUT R5, R5, R20, RZ, 0x3c, !PT ;  /* 0x0000001405052212 */ /* 0x000fc600078e3cff */
[----:B------:R-:W4:Y:S01]  /*0b30*/  @P4 LDG.E R20, desc[UR4][R10.64+0xf8] ;  /* 0x0000f8040a144981 */ /* 0x000f22000c1e1900 */
[----:B------:R-:W-:Y:S02]  /*0b40*/  @P3 LOP3.LUT R2, R2, R27, RZ, 0x3c, !PT ;  /* 0x0000001b02023212 */ /* 0x000fe400078e3cff */
[----:B------:R-:W-:Y:S01]  /*0b50*/  @P3 LOP3.LUT R4, R4, R25, RZ, 0x3c, !PT ;  /* 0x0000001904043212 */ /* 0x000fe200078e3cff */
[----:B------:R-:W4:Y:S01]  /*0b60*/  @P5 LDG.E R27, desc[UR4][R10.64+0x110] ;  /* 0x000110040a1b5981 */ /* 0x000f22000c1e1900 */
[----:B------:R-:W-:-:S03]  /*0b70*/  @P3 LOP3.LUT R5, R5, R24, RZ, 0x3c, !PT ;  /* 0x0000001805053212 */ /* 0x000fc600078e3cff */
[----:B------:R-:W4:Y:S04]  /*0b80*/  @P5 LDG.E R25, desc[UR4][R10.64+0x108] ;  /* 0x000108040a195981 */ /* 0x000f28000c1e1900 */
        /* <DEDUP_REMOVED lines=19> */
[----:B------:R-:W-:-:S05]  /*0cc0*/  VIADD R19, R19, 0x10 ;  /* 0x0000001013137836 */ /* 0x000fca0000000000 */
[----:B------:R-:W-:Y:S02]  /*0cd0*/  ISETP.NE.AND P1, PT, R19, 0x20, PT ;  /* 0x000000201300780c */ /* 0x000fe40003f25270 */
[----:B------:R-:W-:Y:S02]  /*0ce0*/  @P5 LOP3.LUT R3, R3, R18, RZ, 0x3c, !PT ;  /* 0x0000001203035212 */ /* 0x000fe400078e3cff */
[----:B------:R-:W-:Y:S02]  /*0cf0*/  @P6 LOP3.LUT R4, R4, R21, RZ, 0x3c, !PT ;  /* 0x0000001504046212 */ /* 0x000fe400078e3cff */
[----:B---3--:R-:W-:-:S04]  /*0d00*/  @P6 LOP3.LUT R3, R3, R22, RZ, 0x3c, !PT ;  /* 0x0000001603036212 */ /* 0x008fc800078e3cff */
[----:B--2---:R-:W-:Y:S02]  /*0d10*/  @P0 LOP3.LUT R3, R3, R26, RZ, 0x3c, !PT ;  /* 0x0000001a03030212 */ /* 0x004fe400078e3cff */
[----:B----4-:R-:W-:Y:S02]  /*0d20*/  @P6 LOP3.LUT R2, R2, R23, RZ, 0x3c, !PT ;  /* 0x0000001702026212 */ /* 0x010fe400078e3cff */
[----:B------:R-:W-:Y:S02]  /*0d30*/  @P6 LOP3.LUT R5, R5, R20, RZ, 0x3c, !PT ;  /* 0x0000001405056212 */ /* 0x000fe400078e3cff */
[----:B------:R-:W-:Y:S02]  /*0d40*/  @P0 LOP3.LUT R2, R2, R27, RZ, 0x3c, !PT ;  /* 0x0000001b02020212 */ /* 0x000fe400078e3cff */
[----:B------:R-:W-:Y:S02]  /*0d50*/  @P0 LOP3.LUT R4, R4, R25, RZ, 0x3c, !PT ;  /* 0x0000001904040212 */ /* 0x000fe400078e3cff */
[----:B------:R-:W-:Y:S01]  /*0d60*/  @P0 LOP3.LUT R5, R5, R24, RZ, 0x3c, !PT ;  /* 0x0000001805050212 */ /* 0x000fe200078e3cff */
[----:B------:R-:W-:Y:S06]  /*0d70*/  @P1 BRA `(.L_x_5) ;  /* 0xfffffff400481947 */ /* 0x000fec000383ffff */
[----:B------:R-:W-:-:S05]  /*0d80*/  VIADD R17, R17, 0x1 ;  /* 0x0000000111117836 */ /* 0x000fca0000000000 */
[----:B------:R-:W-:-:S13]  /*0d90*/  ISETP.NE.AND P0, PT, R17, 0x5, PT ;  /* 0x000000051100780c */ /* 0x000fda0003f05270 */
[----:B------:R-:W-:Y:S05]  /*0da0*/  @P0 BRA `(.L_x_6) ;  /* 0xfffffff400300947 */ /* 0x000fea000383ffff */
[----:B------:R1:W-:Y:S01]  /*0db0*/  STG.E.64 desc[UR4][R6.64+0x8], R4 ;  /* 0x0000080406007986 */ /* 0x0003e2000c101b04 */
[----:B------:R-:W-:Y:S01]  /*0dc0*/  VIADD R14, R14, 0x1 ;  /* 0x000000010e0e7836 */ /* 0x000fe20000000000 */
[----:B------:R-:W-:Y:S02]  /*0dd0*/  LOP3.LUT R11, R13, 0x3, RZ, 0xc0, !PT ;  /* 0x000000030d0b7812 */ /* 0x000fe400078ec0ff */
[----:B------:R1:W-:Y:S02]  /*0de0*/  STG.E.64 desc[UR4][R6.64+0x10], R2 ;  /* 0x0000100206007986 */ /* 0x0003e4000c101b04 */
[----:B------:R-:W-:Y:S02]  /*0df0*/  ISETP.GE.U32.AND P0, PT, R14, R11, PT ;  /* 0x0000000b0e00720c */ /* 0x000fe40003f06070 */
[----:B------:R1:W-:Y:S11]  /*0e00*/  STG.E desc[UR4][R6.64+0x4], R15 ;  /* 0x0000040f06007986 */ /* 0x0003f6000c101904 */
[----:B------:R-:W-:Y:S05]  /*0e10*/  @!P0 BRA `(.L_x_7) ;  /* 0xfffffff400048947 */ /* 0x000fea000383ffff */
.L_x_4:
[----:B------:R-:W-:Y:S05]  /*0e20*/  BSYNC.RECONVERGENT B1 ;  /* 0x0000000000017941 */ /* 0x000fea0003800200 */
.L_x_3:
[C---:B------:R-:W-:Y:S01]  /*0e30*/  ISETP.GT.U32.AND P0, PT, R13.reuse, 0x3, PT ;  /* 0x000000030d00780c */ /* 0x040fe20003f04070 */
[----:B------:R-:W-:Y:S01]  /*0e40*/  VIADD R12, R12, 0x1 ;  /* 0x000000010c0c7836 */ /* 0x000fe20000000000 */
[--C-:B------:R-:W-:Y:S02]  /*0e50*/  SHF.R.U64 R13, R13, 0x2, R0.reuse ;  /* 0x000000020d0d7819 */ /* 0x100fe40000001200 */
[----:B------:R-:W-:Y:S02]  /*0e60*/  ISETP.GT.U32.AND.EX P0, PT, R0, RZ, PT, P0 ;  /* 0x000000ff0000720c */ /* 0x000fe40003f04100 */
[----:B------:R-:W-:-:S11]  /*0e70*/  SHF.R.U32.HI R0, RZ, 0x2, R0 ;  /* 0x00000002ff007819 */ /* 0x000fd60000011600 */
[----:B------:R-:W-:Y:S05]  /*0e80*/  @P0 BRA `(.L_x_8) ;  /* 0xfffffff000c80947 */ /* 0x000fea000383ffff */
.L_x_2:
[----:B------:R-:W-:Y:S05]  /*0e90*/  BSYNC.RECONVERGENT B0 ;  /* 0x0000000000007941 */ /* 0x000fea0003800200 */
.L_x_1:
[----:B------:R-:W-:Y:S04]  /*0ea0*/  STG.E.64 desc[UR4][R6.64+0x18], RZ ;  /* 0x000018ff06007986 */ /* 0x000fe8000c101b04 */
[----:B------:R-:W-:Y:S04]  /*0eb0*/  STG.E desc[UR4][R6.64+0x20], RZ ;  /* 0x000020ff06007986 */ /* 0x000fe8000c101904 */
[----:B------:R-:W-:Y:S01]  /*0ec0*/  STG.E.64 desc[UR4][R6.64+0x28], RZ ;  /* 0x000028ff06007986 */ /* 0x000fe2000c101b04 */
[----:B------:R-:W-:Y:S05]  /*0ed0*/  EXIT ;  /* 0x000000000000794d */ /* 0x000fea0003800000 */
.L_x_9:
        /* <DEDUP_REMOVED lines=10> */
.L_x_11:


//--------------------- .nv.global.init           --------------------------
	.section	.nv.global.init,"aw",@progbits
	.align	4
.nv.global.init:
	.type		mrg32k3aM1SubSeq,@object
	.size		mrg32k3aM1SubSeq,(mrg32k3aM2SubSeq - mrg32k3aM1SubSeq)
mrg32k3aM1SubSeq:
        /*0000*/ 	.byte	0x0b, 0xcc, 0xee, 0x04, 0x73, 0x29, 0x8b, 0x6f, 0xf6, 0x53, 0x03, 0xf6, 0x23, 0xf6, 0xea, 0xda
        /* <DEDUP_REMOVED lines=125> */
	.type		mrg32k3aM2SubSeq,@object
	.size		mrg32k3aM2SubSeq,(mrg32k3aM1 - mrg32k3aM2SubSeq)
mrg32k3aM2SubSeq:
        /* <DEDUP_REMOVED lines=126> */
	.type		mrg32k3aM1,@object
	.size		mrg32k3aM1,(mrg32k3aM1Seq - mrg32k3aM1)
mrg32k3aM1:
        /* <DEDUP_REMOVED lines=144> */
	.type		mrg32k3aM1Seq,@object
	.size		mrg32k3aM1Seq,(mrg32k3aM2 - mrg32k3aM1Seq)
mrg32k3aM1Seq:
        /* <DEDUP_REMOVED lines=144> */
	.type		mrg32k3aM2,@object
	.size		mrg32k3aM2,(mrg32k3aM2Seq - mrg32k3aM2)
mrg32k3aM2:
        /* <DEDUP_REMOVED lines=144> */
	.type		mrg32k3aM2Seq,@object
	.size		mrg32k3aM2Seq,(precalc_xorwow_matrix - mrg32k3aM2Seq)
mrg32k3aM2Seq:
        /* <DEDUP_REMOVED lines=144> */
	.type		precalc_xorwow_matrix,@object
	.size		precalc_xorwow_matrix,(precalc_xorwow_offset_matrix - precalc_xorwow_matrix)
precalc_xorwow_matrix:
        /* <DEDUP_REMOVED lines=6400> */
	.type		precalc_xorwow_offset_matrix,@object
	.size		precalc_xorwow_offset_matrix,(.L_1 - precalc_xorwow_offset_matrix)
precalc_xorwow_offset_matrix:
        /* <DEDUP_REMOVED lines=6400> */
.L_1:


//--------------------- .nv.shared.reserved.0     --------------------------
	.section	.nv.shared.reserved.0,"aw",@nobits
	.weak		__nv_reservedSMEM_offset_0_alias
	.size		__nv_reservedSMEM_offset_0_alias, 0, 64
	.other		__nv_reservedSMEM_offset_0_alias,@"STO_CUDA_RESERVED_SHARED STV_DEFAULT"
__nv_reservedSMEM_offset_0_alias:
	.zero		0
	.zero		64


//--------------------- .nv.constant0._Z8generatePhPcP17curandStateXORWOWii --------------------------
	.section	.nv.constant0._Z8generatePhPcP17curandStateXORWOWii,"a",@progbits
	.sectionflags	@""
	.align	4
.nv.constant0._Z8generatePhPcP17curandStateXORWOWii:
	.zero		928


//--------------------- .nv.constant0._Z10init_stuffP17curandStateXORWOWm --------------------------
	.section	.nv.constant0._Z10init_stuffP17curandStateXORWOWm,"a",@progbits
	.sectionflags	@""
	.align	4
.nv.constant0._Z10init_stuffP17curandStateXORWOWm:
	.zero		912


//--------------------- SYMBOLS --------------------------

	.type		.nv.reservedSmem.offset0,@object
	.size		.nv.reservedSmem.offset0,0x4
